	.headerflags	@"EF_CUDA_TEXMODE_UNIFIED EF_CUDA_64BIT_ADDRESS EF_CUDA_ACCELERATORS EF_CUDA_SM90 EF_CUDA_VIRTUAL_SM(EF_CUDA_SM90)"
	.elftype	@"ET_EXEC"


//--------------------- .nv.info                  --------------------------
	.section	.nv.info,"",@"SHT_CUDA_INFO"
	.align	4


	//----- nvinfo : EIATTR_REGCOUNT
	.align		4
        /*0000*/ 	.byte	0x04, 0x2f
        /*0002*/ 	.short	(.L_1 - .L_0)
	.align		4
.L_0:
        /*0004*/ 	.word	index@(triton_per_fused_mean_pow_sub_17)
        /*0008*/ 	.word	0x0000001a


	//----- nvinfo : EIATTR_MIN_STACK_SIZE
	.align		4
.L_1:
        /*000c*/ 	.byte	0x04, 0x12
        /*000e*/ 	.short	(.L_3 - .L_2)
	.align		4
.L_2:
        /*0010*/ 	.word	index@(triton_per_fused_mean_pow_sub_17)
        /*0014*/ 	.word	0x00000000


	//----- nvinfo : EIATTR_FRAME_SIZE
	.align		4
.L_3:
        /*0018*/ 	.byte	0x04, 0x11
        /*001a*/ 	.short	(.L_5 - .L_4)
	.align		4
.L_4:
        /*001c*/ 	.word	index@(triton_per_fused_mean_pow_sub_17)
        /*0020*/ 	.word	0x00000000


	//----- nvinfo : EIATTR_MIN_STACK_SIZE
	.align		4
.L_5:
        /*0024*/ 	.byte	0x04, 0x12
        /*0026*/ 	.short	(.L_7 - .L_6)
	.align		4
.L_6:
        /*0028*/ 	.word	index@(triton_per_fused_mean_pow_sub_17)
        /*002c*/ 	.word	0x00000000
.L_7:


//--------------------- .nv.info.triton_per_fused_mean_pow_sub_17 --------------------------
	.section	.nv.info.triton_per_fused_mean_pow_sub_17,"",@"SHT_CUDA_INFO"
	.sectionflags	@""
	.align	4


	//----- nvinfo : EIATTR_CUDA_API_VERSION
	.align		4
        /*0000*/ 	.byte	0x04, 0x37
        /*0002*/ 	.short	(.L_9 - .L_8)
.L_8:
        /*0004*/ 	.word	0x0000007c


	//----- nvinfo : EIATTR_KPARAM_INFO
	.align		4
.L_9:
        /*0008*/ 	.byte	0x04, 0x17
        /*000a*/ 	.short	(.L_11 - .L_10)
.L_10:
        /*000c*/ 	.word	0x00000000
        /*0010*/ 	.short	0x0004
        /*0012*/ 	.short	0x001c
        /*0014*/ 	.byte	0x00, 0xf0, 0x11, 0x00


	//----- nvinfo : EIATTR_KPARAM_INFO
	.align		4
.L_11:
        /*0018*/ 	.byte	0x04, 0x17
        /*001a*/ 	.short	(.L_13 - .L_12)
.L_12:
        /*001c*/ 	.word	0x00000000
        /*0020*/ 	.short	0x0003
        /*0022*/ 	.short	0x0018
        /*0024*/ 	.byte	0x00, 0xf0, 0x11, 0x00


	//----- nvinfo : EIATTR_KPARAM_INFO
	.align		4
.L_13:
        /*0028*/ 	.byte	0x04, 0x17
        /*002a*/ 	.short	(.L_15 - .L_14)
.L_14:
        /*002c*/ 	.word	0x00000000
        /*0030*/ 	.short	0x0002
        /*0032*/ 	.short	0x0010
        /*0034*/ 	.byte	0x00, 0xf4, 0x21, 0x00


	//----- nvinfo : EIATTR_KPARAM_INFO
	.align		4
.L_15:
        /*0038*/ 	.byte	0x04, 0x17
        /*003a*/ 	.short	(.L_17 - .L_16)
.L_16:
        /*003c*/ 	.word	0x00000000
        /*0040*/ 	.short	0x0001
        /*0042*/ 	.short	0x0008
        /*0044*/ 	.byte	0x00, 0xf4, 0x21, 0x00


	//----- nvinfo : EIATTR_KPARAM_INFO
	.align		4
.L_17:
        /*0048*/ 	.byte	0x04, 0x17
        /*004a*/ 	.short	(.L_19 - .L_18)
.L_18:
        /*004c*/ 	.word	0x00000000
        /*0050*/ 	.short	0x0000
        /*0052*/ 	.short	0x0000
        /*0054*/ 	.byte	0x00, 0xf4, 0x21, 0x00


	//----- nvinfo : EIATTR_SPARSE_MMA_MASK
	.align		4
.L_19:
        /*0058*/ 	.byte	0x03, 0x50
        /*005a*/ 	.short	0x0000


	//----- nvinfo : EIATTR_MAXREG_COUNT
	.align		4
        /*005c*/ 	.byte	0x03, 0x1b
        /*005e*/ 	.short	0x00ff


	//----- nvinfo : EIATTR_COOP_GROUP_MASK_REGIDS
	.align		4
        /*0060*/ 	.byte	0x04, 0x29
        /*0062*/ 	.short	(.L_21 - .L_20)


	//   ....[0]....
.L_20:
        /*0064*/ 	.word	0xffffffff


	//   ....[1]....
        /*0068*/ 	.word	0xffffffff


	//   ....[2]....
        /*006c*/ 	.word	0xffffffff


	//   ....[3]....
        /*0070*/ 	.word	0xffffffff


	//   ....[4]....
        /*0074*/ 	.word	0xffffffff


	//   ....[5]....
        /*0078*/ 	.word	0xffffffff


	//----- nvinfo : EIATTR_COOP_GROUP_INSTR_OFFSETS
	.align		4
.L_21:
        /*007c*/ 	.byte	0x04, 0x28
        /*007e*/ 	.short	(.L_23 - .L_22)


	//   ....[0]....
.L_22:
        /*0080*/ 	.word	0x000005e0


	//   ....[1]....
        /*0084*/ 	.word	0x00000600


	//   ....[2]....
        /*0088*/ 	.word	0x00000620


	//   ....[3]....
        /*008c*/ 	.word	0x00000640


	//   ....[4]....
        /*0090*/ 	.word	0x00000660


	//   ....[5]....
        /*0094*/ 	.word	0x00000710


	//----- nvinfo : EIATTR_EXIT_INSTR_OFFSETS
	.align		4
.L_23:
        /*0098*/ 	.byte	0x04, 0x1c
        /*009a*/ 	.short	(.L_25 - .L_24)


	//   ....[0]....
.L_24:
        /*009c*/ 	.word	0x00000770


	//   ....[1]....
        /*00a0*/ 	.word	0x000007c0


	//----- nvinfo : EIATTR_REQNTID
	.align		4
.L_25:
        /*00a4*/ 	.byte	0x04, 0x10
        /*00a6*/ 	.short	(.L_27 - .L_26)
.L_26:
        /*00a8*/ 	.word	0x00000040
        /*00ac*/ 	.word	0x00000001
        /*00b0*/ 	.word	0x00000001


	//----- nvinfo : EIATTR_CBANK_PARAM_SIZE
	.align		4
.L_27:
        /*00b4*/ 	.byte	0x03, 0x19
        /*00b6*/ 	.short	0x0020


	//----- nvinfo : EIATTR_PARAM_CBANK
	.align		4
        /*00b8*/ 	.byte	0x04, 0x0a
        /*00ba*/ 	.short	(.L_29 - .L_28)
	.align		4
.L_28:
        /*00bc*/ 	.word	index@(.nv.constant0.triton_per_fused_mean_pow_sub_17)
        /*00c0*/ 	.short	0x0210
        /*00c2*/ 	.short	0x0020


	//----- nvinfo : EIATTR_SW_WAR
	.align		4
.L_29:
        /*00c4*/ 	.byte	0x04, 0x36
        /*00c6*/ 	.short	(.L_31 - .L_30)
.L_30:
        /*00c8*/ 	.word	0x00000008
.L_31:


//--------------------- .nv.callgraph             --------------------------
	.section	.nv.callgraph,"",@"SHT_CUDA_CALLGRAPH"
	.align	4
	.sectionentsize	8
	.align		4
        /*0000*/ 	.word	0x00000000
	.align		4
        /*0004*/ 	.word	0xffffffff
	.align		4
        /*0008*/ 	.word	0x00000000
	.align		4
        /*000c*/ 	.word	0xfffffffe
	.align		4
        /*0010*/ 	.word	0x00000000
	.align		4
        /*0014*/ 	.word	0xfffffffd
	.align		4
        /*0018*/ 	.word	0x00000000
	.align		4
        /*001c*/ 	.word	0xfffffffc


//--------------------- .text.triton_per_fused_mean_pow_sub_17 --------------------------
	.section	.text.triton_per_fused_mean_pow_sub_17,"ax",@progbits
	.sectionflags	@"SHF_BARRIERS=1"
	.align	128
        .global         triton_per_fused_mean_pow_sub_17
        .type           triton_per_fused_mean_pow_sub_17,@function
        .size           triton_per_fused_mean_pow_sub_17,(.L_x_1 - triton_per_fused_mean_pow_sub_17)
        .other          triton_per_fused_mean_pow_sub_17,@"STO_CUDA_ENTRY STV_DEFAULT"
triton_per_fused_mean_pow_sub_17:
.text.triton_per_fused_mean_pow_sub_17:
[----:B------:R-:W0:Y:S02]  /*0000*/  LDC R1, c[0x0][0x28] ;  /* 0x00000a00ff017b82 */ /* 0x000e240000000800 */
[----:B------:R-:W1:Y:S01]  /*0010*/  S2R R0, SR_CTAID.X ;  /* 0x0000000000007919 */ /* 0x000e620000002500 */
[----:B------:R-:W-:Y:S01]  /*0020*/  ULDC.64 UR6, c[0x0][0x208] ;  /* 0x0000820000067ab9 */ /* 0x000fe20000000a00 */
[----:B------:R-:W2:Y:S01]  /*0030*/  S2R R5, SR_TID.X ;  /* 0x0000000000057919 */ /* 0x000ea20000002100 */
[----:B-1----:R-:W-:Y:S02]  /*0040*/  SHF.R.S32.HI R3, RZ, 0x1f, R0 ;  /* 0x0000001fff037819 */ /* 0x002fe40000011400 */
[----:B------:R-:W-:Y:S02]  /*0050*/  ISETP.GE.AND P0, PT, R0, 0x400, PT ;  /* 0x000004000000780c */ /* 0x000fe40003f06270 */
[----:B------:R-:W-:-:S04]  /*0060*/  LEA.HI R3, R3, R0, RZ, 0x4 ;  /* 0x0000000003037211 */ /* 0x000fc800078f20ff */
[C---:B------:R-:W-:Y:S01]  /*0070*/  LOP3.LUT R7, R3.reuse, 0x7fff0, RZ, 0xc0, !PT ;  /* 0x0007fff003077812 */ /* 0x040fe200078ec0ff */
[----:B------:R-:W-:Y:S01]  /*0080*/  IMAD.SHL.U32 R2, R3, 0x8, RZ ;  /* 0x0000000803027824 */ /* 0x000fe200078e00ff */
[----:B------:R-:W-:-:S03]  /*0090*/  SHF.R.S32.HI R3, RZ, 0x1c, R3 ;  /* 0x0000001cff037819 */ /* 0x000fc60000011403 */
[----:B------:R-:W-:Y:S01]  /*00a0*/  IMAD.IADD R7, R0, 0x1, -R7 ;  /* 0x0000000100077824 */ /* 0x000fe200078e0a07 */
[----:B------:R-:W-:Y:S02]  /*00b0*/  LOP3.LUT R2, R2, 0xffffff80, RZ, 0xc0, !PT ;  /* 0xffffff8002027812 */ /* 0x000fe400078ec0ff */
[----:B------:R-:W-:Y:S02]  /*00c0*/  SGXT R3, R3, 0x1 ;  /* 0x000000010303781a */ /* 0x000fe40000000200 */
[----:B--2---:R-:W-:-:S04]  /*00d0*/  LOP3.LUT R2, R2, 0x3f, R5, 0xf8, !PT ;  /* 0x0000003f02027812 */ /* 0x004fc800078ef805 */
[----:B------:R-:W-:Y:S01]  /*00e0*/  LOP3.LUT R8, R2, 0x40, RZ, 0xfc, !PT ;  /* 0x0000004002087812 */ /* 0x000fe200078efcff */
[----:B------:R-:W-:Y:S01]  /*00f0*/  IMAD R6, R7, 0x2000, R2 ;  /* 0x0000200007067824 */ /* 0x000fe200078e0202 */
[----:B------:R-:W-:-:S03]  /*0100*/  LEA.HI R2, R3, R2, RZ, 0x4 ;  /* 0x0000000203027211 */ /* 0x000fc600078f20ff */
[----:B------:R-:W-:Y:S01]  /*0110*/  IMAD R7, R7, 0x2000, R8 ;  /* 0x0000200007077824 */ /* 0x000fe200078e0208 */
[----:B------:R-:W-:Y:S02]  /*0120*/  SHF.R.S32.HI R9, RZ, 0x1f, R6 ;  /* 0x0000001fff097819 */ /* 0x000fe40000011406 */
[----:B------:R-:W-:Y:S02]  /*0130*/  SHF.R.S32.HI R2, RZ, 0x4, R2 ;  /* 0x00000004ff027819 */ /* 0x000fe40000011402 */
[----:B------:R-:W-:Y:S02]  /*0140*/  SHF.R.S32.HI R10, RZ, 0x1f, R7 ;  /* 0x0000001fff0a7819 */ /* 0x000fe40000011407 */
[----:B------:R-:W-:Y:S02]  /*0150*/  LEA.HI R11, R9, R6, RZ, 0x8 ;  /* 0x00000006090b7211 */ /* 0x000fe400078f40ff */
[----:B------:R-:W-:Y:S02]  /*0160*/  LEA.HI R12, R10, R7, RZ, 0x8 ;  /* 0x000000070a0c7211 */ /* 0x000fe400078f40ff */
[----:B------:R-:W-:-:S02]  /*0170*/  SHF.R.S32.HI R11, RZ, 0x8, R11 ;  /* 0x00000008ff0b7819 */ /* 0x000fc4000001140b */
[----:B------:R-:W-:Y:S02]  /*0180*/  SHF.R.S32.HI R12, RZ, 0x8, R12 ;  /* 0x00000008ff0c7819 */ /* 0x000fe4000001140c */
[----:B------:R-:W-:Y:S02]  /*0190*/  LEA.HI R13, R9, R6, RZ, 0x10 ;  /* 0x00000006090d7211 */ /* 0x000fe400078f80ff */
[----:B------:R-:W-:Y:S02]  /*01a0*/  LEA.HI R6, R11, R11, RZ, 0x8 ;  /* 0x0000000b0b067211 */ /* 0x000fe400078f40ff */
[----:B------:R-:W-:Y:S02]  /*01b0*/  LEA.HI R9, R12, R12, RZ, 0x8 ;  /* 0x0000000c0c097211 */ /* 0x000fe400078f40ff */
[----:B------:R-:W-:Y:S02]  /*01c0*/  LEA.HI R8, R3, R8, RZ, 0x4 ;  /* 0x0000000803087211 */ /* 0x000fe400078f20ff */
[----:B------:R-:W-:-:S02]  /*01d0*/  LEA.HI R3, R2, R2, RZ, 0x4 ;  /* 0x0000000202037211 */ /* 0x000fc400078f20ff */
[----:B------:R-:W-:Y:S02]  /*01e0*/  LOP3.LUT R16, R6, 0xffffff00, RZ, 0xc0, !PT ;  /* 0xffffff0006107812 */ /* 0x000fe400078ec0ff */
[----:B------:R-:W-:Y:S02]  /*01f0*/  LOP3.LUT R15, R9, 0xffffff00, RZ, 0xc0, !PT ;  /* 0xffffff00090f7812 */ /* 0x000fe400078ec0ff */
[----:B------:R-:W-:Y:S01]  /*0200*/  LOP3.LUT R3, R3, 0xffff0, RZ, 0xc0, !PT ;  /* 0x000ffff003037812 */ /* 0x000fe200078ec0ff */
[----:B------:R-:W-:Y:S01]  /*0210*/  IMAD.IADD R9, R11, 0x1, -R16 ;  /* 0x000000010b097824 */ /* 0x000fe200078e0a10 */
[----:B------:R-:W-:Y:S01]  /*0220*/  LEA.HI R14, R10, R7, RZ, 0x10 ;  /* 0x000000070a0e7211 */ /* 0x000fe200078f80ff */
[----:B------:R-:W-:Y:S01]  /*0230*/  IMAD.IADD R11, R12, 0x1, -R15 ;  /* 0x000000010c0b7824 */ /* 0x000fe200078e0a0f */
[----:B------:R-:W1:Y:S01]  /*0240*/  LDC.64 R6, c[0x0][0x218] ;  /* 0x00008600ff067b82 */ /* 0x000e620000000a00 */
[----:B------:R-:W-:Y:S01]  /*0250*/  IMAD.SHL.U32 R12, R5, 0x100, RZ ;  /* 0x00000100050c7824 */ /* 0x000fe200078e00ff */
[----:B------:R-:W-:Y:S01]  /*0260*/  LOP3.LUT R16, R13, 0xffff0000, RZ, 0xc0, !PT ;  /* 0xffff00000d107812 */ /* 0x000fe200078ec0ff */
[----:B------:R-:W-:Y:S01]  /*0270*/  IMAD.IADD R10, R2, 0x1, -R3 ;  /* 0x00000001020a7824 */ /* 0x000fe200078e0a03 */
[----:B------:R-:W-:-:S02]  /*0280*/  SHF.R.S32.HI R8, RZ, 0x4, R8 ;  /* 0x00000004ff087819 */ /* 0x000fc40000011408 */
[----:B------:R-:W-:Y:S01]  /*0290*/  LOP3.LUT R12, R12, 0xf00, RZ, 0xc0, !PT ;  /* 0x00000f000c0c7812 */ /* 0x000fe200078ec0ff */
[----:B------:R-:W-:Y:S01]  /*02a0*/  IMAD.IADD R15, R16, 0x1, R9 ;  /* 0x00000001100f7824 */ /* 0x000fe200078e0209 */
[----:B------:R-:W2:Y:S01]  /*02b0*/  LDC.64 R2, c[0x0][0x210] ;  /* 0x00008400ff027b82 */ /* 0x000ea20000000a00 */
[----:B------:R-:W-:Y:S02]  /*02c0*/  LEA.HI R13, R8, R8, RZ, 0x4 ;  /* 0x00000008080d7211 */ /* 0x000fe400078f20ff */
[C---:B------:R-:W-:Y:S01]  /*02d0*/  LOP3.LUT R16, R12.reuse, 0x20000, RZ, 0xfc, !PT ;  /* 0x000200000c107812 */ /* 0x040fe200078efcff */
[----:B------:R-:W-:Y:S01]  /*02e0*/  IMAD.IADD R17, R12, 0x1, R15 ;  /* 0x000000010c117824 */ /* 0x000fe200078e020f */
[----:B------:R-:W-:Y:S02]  /*02f0*/  LOP3.LUT R14, R14, 0xffff0000, RZ, 0xc0, !PT ;  /* 0xffff00000e0e7812 */ /* 0x000fe400078ec0ff */
[----:B------:R-:W-:Y:S01]  /*0300*/  LOP3.LUT R13, R13, 0xffff0, RZ, 0xc0, !PT ;  /* 0x000ffff00d0d7812 */ /* 0x000fe200078ec0ff */
[----:B------:R-:W-:-:S02]  /*0310*/  IMAD.IADD R19, R15, 0x1, R16 ;  /* 0x000000010f137824 */ /* 0x000fc400078e0210 */
[----:B------:R-:W-:Y:S02]  /*0320*/  IMAD.IADD R15, R14, 0x1, R11 ;  /* 0x000000010e0f7824 */ /* 0x000fe400078e020b */
[----:B------:R-:W-:Y:S02]  /*0330*/  IMAD R21, R10, 0x1000, R19 ;  /* 0x000010000a157824 */ /* 0x000fe400078e0213 */
[----:B------:R-:W-:Y:S02]  /*0340*/  IMAD.IADD R14, R8, 0x1, -R13 ;  /* 0x00000001080e7824 */ /* 0x000fe400078e0a0d */
[----:B------:R-:W-:Y:S02]  /*0350*/  IMAD.IADD R19, R12, 0x1, R15 ;  /* 0x000000010c137824 */ /* 0x000fe400078e020f */
[----:B------:R-:W-:Y:S02]  /*0360*/  IMAD.IADD R15, R15, 0x1, R16 ;  /* 0x000000010f0f7824 */ /* 0x000fe400078e0210 */
[----:B------:R-:W-:-:S02]  /*0370*/  IMAD R17, R10, 0x1000, R17 ;  /* 0x000010000a117824 */ /* 0x000fc400078e0211 */
[----:B------:R-:W-:Y:S02]  /*0380*/  IMAD R19, R14, 0x1000, R19 ;  /* 0x000010000e137824 */ /* 0x000fe400078e0213 */
[----:B-1----:R-:W-:-:S04]  /*0390*/  IMAD.WIDE R12, R11, 0x4, R6 ;  /* 0x000000040b0c7825 */ /* 0x002fc800078e0206 */
[----:B------:R-:W-:Y:S02]  /*03a0*/  IMAD R23, R14, 0x1000, R15 ;  /* 0x000010000e177824 */ /* 0x000fe400078e020f */
[----:B--2---:R-:W-:-:S04]  /*03b0*/  IMAD.WIDE R10, R17, 0x4, R2 ;  /* 0x00000004110a7825 */ /* 0x004fc800078e0202 */
[----:B------:R-:W-:Y:S02]  /*03c0*/  IMAD.MOV.U32 R8, RZ, RZ, RZ ;  /* 0x000000ffff087224 */ /* 0x000fe400078e00ff */
[----:B------:R-:W-:Y:S01]  /*03d0*/  IMAD.WIDE R14, R21, 0x4, R2 ;  /* 0x00000004150e7825 */ /* 0x000fe200078e0202 */
[----:B------:R-:W-:-:S03]  /*03e0*/  CS2R R20, SRZ ;  /* 0x0000000000147805 */ /* 0x000fc6000001ff00 */
[--C-:B------:R-:W-:Y:S01]  /*03f0*/  IMAD.WIDE R16, R19, 0x4, R2.reuse ;  /* 0x0000000413107825 */ /* 0x100fe200078e0202 */
[----:B------:R-:W-:Y:S01]  /*0400*/  CS2R R18, SRZ ;  /* 0x0000000000127805 */ /* 0x000fe2000001ff00 */
[----:B------:R-:W2:Y:S02]  /*0410*/  @!P0 LDG.E.EL R8, desc[UR6][R12.64] ;  /* 0x000000060c088981 */ /* 0x000ea4000c2e1900 */
[----:B------:R-:W-:Y:S02]  /*0420*/  IMAD.WIDE R2, R23, 0x4, R2 ;  /* 0x0000000417027825 */ /* 0x000fe400078e0202 */
[----:B------:R-:W3:Y:S02]  /*0430*/  @!P0 LDG.E.EL R20, desc[UR6][R14.64] ;  /* 0x000000060e148981 */ /* 0x000ee4000c2e1900 */
[----:B------:R-:W-:Y:S02]  /*0440*/  IMAD.WIDE R6, R9, 0x4, R6 ;  /* 0x0000000409067825 */ /* 0x000fe400078e0206 */
[----:B------:R-:W4:Y:S02]  /*0450*/  @!P0 LDG.E.EL R18, desc[UR6][R16.64] ;  /* 0x0000000610128981 */ /* 0x000f24000c2e1900 */
[----:B------:R-:W-:-:S02]  /*0460*/  IMAD.MOV.U32 R9, RZ, RZ, RZ ;  /* 0x000000ffff097224 */ /* 0x000fc400078e00ff */
[----:B------:R-:W5:Y:S04]  /*0470*/  @!P0 LDG.E.EL R21, desc[UR6][R2.64] ;  /* 0x0000000602158981 */ /* 0x000f68000c2e1900 */
[----:B------:R-:W3:Y:S04]  /*0480*/  @!P0 LDG.E.EL R19, desc[UR6][R6.64] ;  /* 0x0000000606138981 */ /* 0x000ee8000c2e1900 */
[----:B------:R-:W3:Y:S01]  /*0490*/  @!P0 LDG.E.EL R9, desc[UR6][R10.64] ;  /* 0x000000060a098981 */ /* 0x000ee2000c2e1900 */
[----:B------:R-:W1:Y:S01]  /*04a0*/  S2UR UR5, SR_CgaCtaId ;  /* 0x00000000000579c3 */ /* 0x000e620000008800 */
[C---:B------:R-:W-:Y:S01]  /*04b0*/  LOP3.LUT P1, RZ, R5.reuse, 0x1f, RZ, 0xc0, !PT ;  /* 0x0000001f05ff7812 */ /* 0x040fe2000782c0ff */
[----:B------:R-:W-:Y:S01]  /*04c0*/  UMOV UR4, 0x400 ;  /* 0x0000040000047882 */ /* 0x000fe20000000000 */
[----:B------:R-:W-:Y:S01]  /*04d0*/  ISETP.GE.AND P2, PT, R5, 0x2, PT ;  /* 0x000000020500780c */ /* 0x000fe20003f46270 */
[----:B-1----:R-:W-:Y:S01]  /*04e0*/  UPRMT UR4, UR5, 0x654, UR4 ;  /* 0x0000065405047896 */ /* 0x002fe20008000004 */
[----:B--2---:R-:W-:-:S02]  /*04f0*/  SEL R13, R8, RZ, !P0 ;  /* 0x000000ff080d7207 */ /* 0x004fc40004000000 */
[----:B----4-:R-:W-:Y:S02]  /*0500*/  SEL R8, R18, RZ, !P0 ;  /* 0x000000ff12087207 */ /* 0x010fe40004000000 */
[----:B-----5:R-:W-:-:S03]  /*0510*/  SEL R21, R21, RZ, !P0 ;  /* 0x000000ff15157207 */ /* 0x020fc60004000000 */
[----:B------:R-:W-:Y:S01]  /*0520*/  FADD R8, R8, R13 ;  /* 0x0000000d08087221 */ /* 0x000fe20000000000 */
[----:B---3--:R-:W-:Y:S02]  /*0530*/  SEL R12, R19, RZ, !P0 ;  /* 0x000000ff130c7207 */ /* 0x008fe40004000000 */
[----:B------:R-:W-:Y:S02]  /*0540*/  SEL R19, R20, RZ, !P0 ;  /* 0x000000ff14137207 */ /* 0x000fe40004000000 */
[----:B------:R-:W-:Y:S01]  /*0550*/  SEL R9, R9, RZ, !P0 ;  /* 0x000000ff09097207 */ /* 0x000fe20004000000 */
[----:B------:R-:W-:Y:S02]  /*0560*/  FADD R21, R13, R21 ;  /* 0x000000150d157221 */ /* 0x000fe40000000000 */
[----:B------:R-:W-:Y:S02]  /*0570*/  FADD R3, R12, R19 ;  /* 0x000000130c037221 */ /* 0x000fe40000000000 */
[----:B------:R-:W-:Y:S01]  /*0580*/  FADD R2, R9, R12 ;  /* 0x0000000c09027221 */ /* 0x000fe20000000000 */
[----:B------:R-:W-:-:S03]  /*0590*/  FADD R8, R8, -R21 ;  /* 0x8000001508087221 */ /* 0x000fc60000000000 */
[----:B------:R-:W-:Y:S01]  /*05a0*/  FADD R2, R2, -R3 ;  /* 0x8000000302027221 */ /* 0x000fe20000000000 */
[----:B------:R-:W-:-:S04]  /*05b0*/  FMUL R3, R8, R8 ;  /* 0x0000000808037220 */ /* 0x000fc80000400000 */
[----:B------:R-:W-:-:S05]  /*05c0*/  FFMA R3, R2, R2, R3 ;  /* 0x0000000202037223 */ /* 0x000fca0000000003 */
[----:B------:R-:W-:-:S05]  /*05d0*/  FSEL R3, R3, RZ, !P0 ;  /* 0x000000ff03037208 */ /* 0x000fca0004000000 */
[----:B------:R-:W1:Y:S02]  /*05e0*/  SHFL.BFLY PT, R2, R3, 0x10, 0x1f ;  /* 0x0e001f0003027f89 */ /* 0x000e6400000e0000 */
[----:B-1----:R-:W-:-:S05]  /*05f0*/  FADD R2, R3, R2 ;  /* 0x0000000203027221 */ /* 0x002fca0000000000 */
[----:B------:R-:W1:Y:S02]  /*0600*/  SHFL.BFLY PT, R7, R2, 0x8, 0x1f ;  /* 0x0d001f0002077f89 */ /* 0x000e6400000e0000 */
[----:B-1----:R-:W-:-:S05]  /*0610*/  FADD R7, R2, R7 ;  /* 0x0000000702077221 */ /* 0x002fca0000000000 */
[----:B------:R-:W1:Y:S02]  /*0620*/  SHFL.BFLY PT, R6, R7, 0x4, 0x1f ;  /* 0x0c801f0007067f89 */ /* 0x000e6400000e0000 */
[----:B-1----:R-:W-:-:S05]  /*0630*/  FADD R6, R7, R6 ;  /* 0x0000000607067221 */ /* 0x002fca0000000000 */
[----:B------:R-:W1:Y:S02]  /*0640*/  SHFL.BFLY PT, R9, R6, 0x2, 0x1f ;  /* 0x0c401f0006097f89 */ /* 0x000e6400000e0000 */
[----:B-1----:R-:W-:-:S05]  /*0650*/  FADD R9, R6, R9 ;  /* 0x0000000906097221 */ /* 0x002fca0000000000 */
[----:B------:R-:W1:Y:S01]  /*0660*/  SHFL.BFLY PT, R8, R9, 0x1, 0x1f ;  /* 0x0c201f0009087f89 */ /* 0x000e6200000e0000 */
[----:B------:R-:W-:-:S04]  /*0670*/  SHF.R.U32.HI R2, RZ, 0x3, R5 ;  /* 0x00000003ff027819 */ /* 0x000fc80000011605 */
[----:B------:R-:W-:Y:S01]  /*0680*/  LOP3.LUT R2, R2, 0x4, RZ, 0xc0, !PT ;  /* 0x0000000402027812 */ /* 0x000fe200078ec0ff */
[----:B-1----:R-:W-:-:S05]  /*0690*/  FADD R11, R9, R8 ;  /* 0x00000008090b7221 */ /* 0x002fca0000000000 */
[----:B------:R-:W-:Y:S01]  /*06a0*/  @!P1 STS [R2+UR4], R11 ;  /* 0x0000000b02009988 */ /* 0x000fe20008000804 */
[C---:B------:R-:W-:Y:S01]  /*06b0*/  LEA R3, R5.reuse, UR4, 0x2 ;  /* 0x0000000405037c11 */ /* 0x040fe2000f8e10ff */
[----:B------:R-:W-:Y:S06]  /*06c0*/  BAR.SYNC.DEFER_BLOCKING 0x0 ;  /* 0x0000000000007b1d */ /* 0x000fec0000010000 */
[----:B------:R-:W1:Y:S01]  /*06d0*/  @!P2 LDS R4, [R3] ;  /* 0x000000000304a984 */ /* 0x000e620000000800 */
[----:B------:R-:W-:-:S04]  /*06e0*/  LOP3.LUT R6, R5, 0x1, RZ, 0xc0, !PT ;  /* 0x0000000105067812 */ /* 0x000fc800078ec0ff */
[----:B------:R-:W-:-:S04]  /*06f0*/  ISETP.NE.U32.AND P1, PT, R6, 0x1, PT ;  /* 0x000000010600780c */ /* 0x000fc80003f25070 */
[C---:B------:R-:W-:Y:S01]  /*0700*/  ISETP.LT.AND P1, PT, R5.reuse, 0x2, P1 ;  /* 0x000000020500780c */ /* 0x040fe20000f21270 */
[----:B-1----:R-:W1:Y:S01]  /*0710*/  SHFL.BFLY PT, R7, R4, 0x1, 0x1f ;  /* 0x0c201f0004077f89 */ /* 0x002e6200000e0000 */
[----:B------:R-:W-:-:S04]  /*0720*/  LOP3.LUT R5, R5, 0x3f, RZ, 0xc0, !PT ;  /* 0x0000003f05057812 */ /* 0x000fc800078ec0ff */
[----:B------:R-:W-:Y:S01]  /*0730*/  ISETP.EQ.AND P0, PT, R5, RZ, !P0 ;  /* 0x000000ff0500720c */ /* 0x000fe20004702270 */
[----:B-1----:R-:W-:-:S06]  /*0740*/  FADD R6, R4, R7 ;  /* 0x0000000704067221 */ /* 0x002fcc0000000000 */
[----:B------:R1:W-:Y:S01]  /*0750*/  @P1 STS [R3], R6 ;  /* 0x0000000603001388 */ /* 0x0003e20000000800 */
[----:B------:R-:W-:Y:S06]  /*0760*/  BAR.SYNC.DEFER_BLOCKING 0x0 ;  /* 0x0000000000007b1d */ /* 0x000fec0000010000 */
[----:B-1----:R-:W-:Y:S05]  /*0770*/  @!P0 EXIT ;  /* 0x000000000000894d */ /* 0x002fea0003800000 */
[----:B------:R-:W0:Y:S01]  /*0780*/  LDS R5, [UR4] ;  /* 0x00000004ff057984 */ /* 0x000e220008000800 */
[----:B------:R-:W1:Y:S02]  /*0790*/  LDC.64 R2, c[0x0][0x220] ;  /* 0x00008800ff027b82 */ /* 0x000e640000000a00 */
[----:B-1----:R-:W-:-:S05]  /*07a0*/  IMAD.WIDE R2, R0, 0x4, R2 ;  /* 0x0000000400027825 */ /* 0x002fca00078e0202 */
[----:B0-----:R-:W-:Y:S01]  /*07b0*/  STG.E desc[UR6][R2.64], R5 ;  /* 0x0000000502007986 */ /* 0x001fe2000c101906 */
[----:B------:R-:W-:Y:S05]  /*07c0*/  EXIT ;  /* 0x000000000000794d */ /* 0x000fea0003800000 */
.L_x_0:
[----:B------:R-:W-:-:S00]  /*07d0*/  BRA `(.L_x_0) ;  /* 0xfffffffc00fc7947 */ /* 0x000fc0000383ffff */
[----:B------:R-:W-:-:S00]  /*07e0*/  NOP ;  /* 0x0000000000007918 */ /* 0x000fc00000000000 */
        /* <DEDUP_REMOVED lines=9> */
.L_x_1:


//--------------------- .nv.shared.triton_per_fused_mean_pow_sub_17 --------------------------
	.section	.nv.shared.triton_per_fused_mean_pow_sub_17,"aw",@nobits
	.sectionflags	@""
	.align	16
	.zero		1024


//--------------------- .nv.constant0.triton_per_fused_mean_pow_sub_17 --------------------------
	.section	.nv.constant0.triton_per_fused_mean_pow_sub_17,"a",@progbits
	.sectionflags	@""
	.align	4
.nv.constant0.triton_per_fused_mean_pow_sub_17:
	.zero		560
